//
// Generated by NVIDIA NVVM Compiler
//
// Compiler Build ID: CL-36424714
// Cuda compilation tools, release 13.0, V13.0.88
// Based on NVVM 20.0.0
//

.version 9.0
.target sm_100
.address_size 64

	// .globl	_Z18kmp_segment_kernelPKcxixxPx
.const .align 1 .b8 d_pat[8192];
.const .align 4 .b8 d_failure[32768];

.visible .entry _Z18kmp_segment_kernelPKcxixxPx(
	.param .u64 .ptr .align 1 _Z18kmp_segment_kernelPKcxixxPx_param_0,
	.param .u64 _Z18kmp_segment_kernelPKcxixxPx_param_1,
	.param .u32 _Z18kmp_segment_kernelPKcxixxPx_param_2,
	.param .u64 _Z18kmp_segment_kernelPKcxixxPx_param_3,
	.param .u64 _Z18kmp_segment_kernelPKcxixxPx_param_4,
	.param .u64 .ptr .align 1 _Z18kmp_segment_kernelPKcxixxPx_param_5
)
{
	.reg .pred 	%p<13>;
	.reg .b16 	%rs<7>;
	.reg .b32 	%r<19>;
	.reg .b64 	%rd<47>;

	ld.param.u64 	%rd14, [_Z18kmp_segment_kernelPKcxixxPx_param_0];
	ld.param.u64 	%rd15, [_Z18kmp_segment_kernelPKcxixxPx_param_1];
	ld.param.u32 	%r8, [_Z18kmp_segment_kernelPKcxixxPx_param_2];
	ld.param.u64 	%rd16, [_Z18kmp_segment_kernelPKcxixxPx_param_3];
	ld.param.u64 	%rd17, [_Z18kmp_segment_kernelPKcxixxPx_param_4];
	ld.param.u64 	%rd18, [_Z18kmp_segment_kernelPKcxixxPx_param_5];
	cvta.to.global.u64 	%rd1, %rd18;
	mov.u32 	%r9, %tid.x;
	setp.ne.s32 	%p1, %r9, 0;
	@%p1 bra 	$L__BB0_12;
	cvt.s64.s32 	%rd2, %r8;
	sub.s64 	%rd19, %rd15, %rd2;
	min.s64 	%rd3, %rd17, %rd19;
	setp.gt.s64 	%p2, %rd16, %rd3;
	@%p2 bra 	$L__BB0_13;
	add.s64 	%rd4, %rd3, %rd2;
	mov.b64 	%rd45, 0;
	min.s64 	%rd21, %rd4, %rd15;
	setp.le.s64 	%p3, %rd21, %rd16;
	@%p3 bra 	$L__BB0_11;
	shl.b64 	%rd23, %rd2, 2;
	mov.u64 	%rd24, d_failure;
	add.s64 	%rd5, %rd24, %rd23;
	cvta.to.global.u64 	%rd7, %rd14;
	mov.b64 	%rd45, 0;
	mov.b32 	%r17, 0;
	mov.u64 	%rd43, %rd16;
$L__BB0_4:
	add.s64 	%rd25, %rd7, %rd43;
	setp.lt.s32 	%p4, %r17, 1;
	ld.global.nc.u8 	%rs2, [%rd25];
	cvt.u16.u8 	%rs1, %rs2;
	@%p4 bra 	$L__BB0_8;
	and.b16  	%rs4, %rs1, 255;
$L__BB0_6:
	cvt.u64.u32 	%rd26, %r17;
	mov.u64 	%rd27, d_pat;
	add.s64 	%rd28, %rd27, %rd26;
	ld.const.u8 	%rs3, [%rd28];
	setp.eq.s16 	%p5, %rs4, %rs3;
	@%p5 bra 	$L__BB0_8;
	add.s32 	%r11, %r17, -1;
	mul.wide.u32 	%rd29, %r11, 4;
	add.s64 	%rd31, %rd24, %rd29;
	ld.const.u32 	%r17, [%rd31];
	setp.gt.s32 	%p6, %r17, 0;
	@%p6 bra 	$L__BB0_6;
$L__BB0_8:
	cvt.s64.s32 	%rd32, %r17;
	mov.u64 	%rd33, d_pat;
	add.s64 	%rd34, %rd33, %rd32;
	ld.const.u8 	%rs5, [%rd34];
	and.b16  	%rs6, %rs1, 255;
	setp.eq.s16 	%p7, %rs6, %rs5;
	selp.u32 	%r12, 1, 0, %p7;
	add.s32 	%r17, %r17, %r12;
	setp.ne.s32 	%p8, %r17, %r8;
	@%p8 bra 	$L__BB0_10;
	sub.s64 	%rd35, %rd43, %rd2;
	add.s64 	%rd36, %rd35, 1;
	setp.ge.s64 	%p9, %rd36, %rd16;
	setp.lt.s64 	%p10, %rd35, %rd3;
	and.pred  	%p11, %p10, %p9;
	selp.u64 	%rd37, 1, 0, %p11;
	add.s64 	%rd45, %rd45, %rd37;
	ld.const.u32 	%r17, [%rd5+-4];
$L__BB0_10:
	add.s64 	%rd43, %rd43, 1;
	setp.lt.s64 	%p12, %rd43, %rd21;
	@%p12 bra 	$L__BB0_4;
$L__BB0_11:
	mov.u32 	%r13, %ctaid.x;
	mul.wide.u32 	%rd38, %r13, 8;
	add.s64 	%rd39, %rd1, %rd38;
	st.global.u64 	[%rd39], %rd45;
$L__BB0_12:
	ret;
$L__BB0_13:
	mov.u32 	%r14, %ctaid.x;
	mul.wide.u32 	%rd40, %r14, 8;
	add.s64 	%rd41, %rd1, %rd40;
	mov.b64 	%rd42, 0;
	st.global.u64 	[%rd41], %rd42;
	bra.uni 	$L__BB0_12;

}
	// .globl	_Z16kmp_chunk_kernelPKcxixxiPx
.visible .entry _Z16kmp_chunk_kernelPKcxixxiPx(
	.param .u64 .ptr .align 1 _Z16kmp_chunk_kernelPKcxixxiPx_param_0,
	.param .u64 _Z16kmp_chunk_kernelPKcxixxiPx_param_1,
	.param .u32 _Z16kmp_chunk_kernelPKcxixxiPx_param_2,
	.param .u64 _Z16kmp_chunk_kernelPKcxixxiPx_param_3,
	.param .u64 _Z16kmp_chunk_kernelPKcxixxiPx_param_4,
	.param .u32 _Z16kmp_chunk_kernelPKcxixxiPx_param_5,
	.param .u64 .ptr .align 1 _Z16kmp_chunk_kernelPKcxixxiPx_param_6
)
{
	.reg .pred 	%p<15>;
	.reg .b16 	%rs<7>;
	.reg .b32 	%r<19>;
	.reg .b64 	%rd<50>;

	ld.param.u64 	%rd16, [_Z16kmp_chunk_kernelPKcxixxiPx_param_0];
	ld.param.u64 	%rd17, [_Z16kmp_chunk_kernelPKcxixxiPx_param_1];
	ld.param.u32 	%r9, [_Z16kmp_chunk_kernelPKcxixxiPx_param_2];
	ld.param.u64 	%rd18, [_Z16kmp_chunk_kernelPKcxixxiPx_param_3];
	ld.param.u64 	%rd19, [_Z16kmp_chunk_kernelPKcxixxiPx_param_4];
	ld.param.u32 	%r10, [_Z16kmp_chunk_kernelPKcxixxiPx_param_5];
	ld.param.u64 	%rd20, [_Z16kmp_chunk_kernelPKcxixxiPx_param_6];
	cvta.to.global.u64 	%rd1, %rd20;
	mov.u32 	%r1, %ctaid.x;
	setp.ge.u32 	%p1, %r1, %r10;
	mov.u32 	%r11, %tid.x;
	setp.ne.s32 	%p2, %r11, 0;
	or.pred  	%p3, %p2, %p1;
	@%p3 bra 	$L__BB1_12;
	cvt.u64.u32 	%rd2, %r1;
	mul.lo.s64 	%rd3, %rd19, %rd2;
	add.s64 	%rd21, %rd3, %rd19;
	min.s64 	%rd22, %rd18, %rd21;
	add.s64 	%rd4, %rd22, -1;
	setp.ge.s64 	%p4, %rd3, %rd22;
	@%p4 bra 	$L__BB1_13;
	cvt.s64.s32 	%rd5, %r9;
	add.s64 	%rd6, %rd4, %rd5;
	mov.b64 	%rd48, 0;
	min.s64 	%rd27, %rd6, %rd17;
	setp.le.s64 	%p5, %rd27, %rd3;
	@%p5 bra 	$L__BB1_11;
	shl.b64 	%rd29, %rd5, 2;
	mov.u64 	%rd30, d_failure;
	add.s64 	%rd7, %rd30, %rd29;
	cvta.to.global.u64 	%rd9, %rd16;
	mov.b64 	%rd48, 0;
	mov.b32 	%r17, 0;
	mov.u64 	%rd46, %rd3;
$L__BB1_4:
	add.s64 	%rd31, %rd9, %rd46;
	setp.lt.s32 	%p6, %r17, 1;
	ld.global.nc.u8 	%rs2, [%rd31];
	cvt.u16.u8 	%rs1, %rs2;
	@%p6 bra 	$L__BB1_8;
	and.b16  	%rs4, %rs1, 255;
$L__BB1_6:
	cvt.u64.u32 	%rd32, %r17;
	mov.u64 	%rd33, d_pat;
	add.s64 	%rd34, %rd33, %rd32;
	ld.const.u8 	%rs3, [%rd34];
	setp.eq.s16 	%p7, %rs4, %rs3;
	@%p7 bra 	$L__BB1_8;
	add.s32 	%r13, %r17, -1;
	mul.wide.u32 	%rd35, %r13, 4;
	add.s64 	%rd37, %rd30, %rd35;
	ld.const.u32 	%r17, [%rd37];
	setp.gt.s32 	%p8, %r17, 0;
	@%p8 bra 	$L__BB1_6;
$L__BB1_8:
	cvt.s64.s32 	%rd38, %r17;
	mov.u64 	%rd39, d_pat;
	add.s64 	%rd40, %rd39, %rd38;
	ld.const.u8 	%rs5, [%rd40];
	and.b16  	%rs6, %rs1, 255;
	setp.eq.s16 	%p9, %rs6, %rs5;
	selp.u32 	%r14, 1, 0, %p9;
	add.s32 	%r17, %r17, %r14;
	setp.ne.s32 	%p10, %r17, %r9;
	@%p10 bra 	$L__BB1_10;
	sub.s64 	%rd41, %rd46, %rd5;
	add.s64 	%rd42, %rd41, 1;
	setp.ge.s64 	%p11, %rd42, %rd3;
	setp.lt.s64 	%p12, %rd41, %rd4;
	and.pred  	%p13, %p12, %p11;
	selp.u64 	%rd43, 1, 0, %p13;
	add.s64 	%rd48, %rd48, %rd43;
	ld.const.u32 	%r17, [%rd7+-4];
$L__BB1_10:
	add.s64 	%rd46, %rd46, 1;
	setp.lt.s64 	%p14, %rd46, %rd27;
	@%p14 bra 	$L__BB1_4;
$L__BB1_11:
	shl.b64 	%rd44, %rd2, 3;
	add.s64 	%rd45, %rd1, %rd44;
	st.global.u64 	[%rd45], %rd48;
$L__BB1_12:
	ret;
$L__BB1_13:
	shl.b64 	%rd23, %rd2, 3;
	add.s64 	%rd24, %rd1, %rd23;
	mov.b64 	%rd25, 0;
	st.global.u64 	[%rd24], %rd25;
	bra.uni 	$L__BB1_12;

}


// ===== COMPILED SASS (sm_100) =====

	.target	sm_100

	.elftype	@"ET_EXEC"


//--------------------- .note.nv.tkinfo           --------------------------
	.section	.note.nv.tkinfo,"",@"SHT_NOTE"
	.sectionflags	@"SHF_NOTE_NV_TKINFO"
	.tkinfo
        /*0018*/ 	.word	0x00000002
        /*0030*/ 	.string	""
        /*0030*/ 	.string	"ptxas"
        /*0030*/ 	.string	"Cuda compilation tools, release 13.0, V13.0.88"
        /*0030*/ 	.string	"Build cuda_13.0.r13.0/compiler.36424714_0"
        /*0030*/ 	.string	"-arch sm_100 -m 64 "



//--------------------- .note.nv.cuinfo           --------------------------
	.section	.note.nv.cuinfo,"",@"SHT_NOTE"
	.sectionflags	@"SHF_NOTE_NV_CUINFO"
        /*0018*/ 	.short	0x0002
        /*001a*/ 	.short	0x0064
        /*001c*/ 	.short	0x0082
	.zero		2


//--------------------- .nv.info                  --------------------------
	.section	.nv.info,"",@"SHT_CUDA_INFO"
	.align	4


	//----- nvinfo : EIATTR_REGCOUNT
	.align		4
        /*0000*/ 	.byte	0x04, 0x2f
        /*0002*/ 	.short	(.L_3 - .L_2)
	.align		4
.L_2:
        /*0004*/ 	.word	index@(_Z18kmp_segment_kernelPKcxixxPx)
        /*0008*/ 	.word	0x0000000a


	//----- nvinfo : EIATTR_FRAME_SIZE
	.align		4
.L_3:
        /*000c*/ 	.byte	0x04, 0x11
        /*000e*/ 	.short	(.L_5 - .L_4)
	.align		4
.L_4:
        /*0010*/ 	.word	index@(_Z18kmp_segment_kernelPKcxixxPx)
        /*0014*/ 	.word	0x00000000


	//----- nvinfo : EIATTR_REGCOUNT
	.align		4
.L_5:
        /*0018*/ 	.byte	0x04, 0x2f
        /*001a*/ 	.short	(.L_7 - .L_6)
	.align		4
.L_6:
        /*001c*/ 	.word	index@(_Z16kmp_chunk_kernelPKcxixxiPx)
        /*0020*/ 	.word	0x00000008


	//----- nvinfo : EIATTR_FRAME_SIZE
	.align		4
.L_7:
        /*0024*/ 	.byte	0x04, 0x11
        /*0026*/ 	.short	(.L_9 - .L_8)
	.align		4
.L_8:
        /*0028*/ 	.word	index@(_Z16kmp_chunk_kernelPKcxixxiPx)
        /*002c*/ 	.word	0x00000000


	//----- nvinfo : EIATTR_MIN_STACK_SIZE
	.align		4
.L_9:
        /*0030*/ 	.byte	0x04, 0x12
        /*0032*/ 	.short	(.L_11 - .L_10)
	.align		4
.L_10:
        /*0034*/ 	.word	index@(_Z16kmp_chunk_kernelPKcxixxiPx)
        /*0038*/ 	.word	0x00000000


	//----- nvinfo : EIATTR_MIN_STACK_SIZE
	.align		4
.L_11:
        /*003c*/ 	.byte	0x04, 0x12
        /*003e*/ 	.short	(.L_13 - .L_12)
	.align		4
.L_12:
        /*0040*/ 	.word	index@(_Z18kmp_segment_kernelPKcxixxPx)
        /*0044*/ 	.word	0x00000000
.L_13:


//--------------------- .nv.compat                --------------------------
	.section	.nv.compat,"",@"SHT_CUDA_COMPAT_INFO"
	.align	4
        /*0000*/ 	.byte	0x02, 0x09, 0x00, 0x00, 0x02, 0x02, 0x01, 0x00, 0x02, 0x05, 0x05, 0x00, 0x03, 0x07, 0x01, 0x01
        /*0010*/ 	.byte	0x02, 0x03, 0x00, 0x00, 0x02, 0x06, 0x01, 0x00, 0x04, 0x0b, 0x08, 0x00, 0x09, 0x00, 0x00, 0x00
        /*0020*/ 	.byte	0x00, 0x00, 0x00, 0x00


//--------------------- .nv.info._Z16kmp_chunk_kernelPKcxixxiPx --------------------------
	.section	.nv.info._Z16kmp_chunk_kernelPKcxixxiPx,"",@"SHT_CUDA_INFO"
	.sectionflags	@""
	.align	4


	//----- nvinfo : EIATTR_CUDA_API_VERSION
	.align		4
        /*0000*/ 	.byte	0x04, 0x37
        /*0002*/ 	.short	(.L_15 - .L_14)
.L_14:
        /*0004*/ 	.word	0x00000082


	//----- nvinfo : EIATTR_KPARAM_INFO
	.align		4
.L_15:
        /*0008*/ 	.byte	0x04, 0x17
        /*000a*/ 	.short	(.L_17 - .L_16)
.L_16:
        /*000c*/ 	.word	0x00000000
        /*0010*/ 	.short	0x0006
        /*0012*/ 	.short	0x0030
        /*0014*/ 	.byte	0x00, 0xf5, 0x21, 0x00


	//----- nvinfo : EIATTR_KPARAM_INFO
	.align		4
.L_17:
        /*0018*/ 	.byte	0x04, 0x17
        /*001a*/ 	.short	(.L_19 - .L_18)
.L_18:
        /*001c*/ 	.word	0x00000000
        /*0020*/ 	.short	0x0005
        /*0022*/ 	.short	0x0028
        /*0024*/ 	.byte	0x00, 0xf0, 0x11, 0x00


	//----- nvinfo : EIATTR_KPARAM_INFO
	.align		4
.L_19:
        /*0028*/ 	.byte	0x04, 0x17
        /*002a*/ 	.short	(.L_21 - .L_20)
.L_20:
        /*002c*/ 	.word	0x00000000
        /*0030*/ 	.short	0x0004
        /*0032*/ 	.short	0x0020
        /*0034*/ 	.byte	0x00, 0xf0, 0x21, 0x00


	//----- nvinfo : EIATTR_KPARAM_INFO
	.align		4
.L_21:
        /*0038*/ 	.byte	0x04, 0x17
        /*003a*/ 	.short	(.L_23 - .L_22)
.L_22:
        /*003c*/ 	.word	0x00000000
        /*0040*/ 	.short	0x0003
        /*0042*/ 	.short	0x0018
        /*0044*/ 	.byte	0x00, 0xf0, 0x21, 0x00


	//----- nvinfo : EIATTR_KPARAM_INFO
	.align		4
.L_23:
        /*0048*/ 	.byte	0x04, 0x17
        /*004a*/ 	.short	(.L_25 - .L_24)
.L_24:
        /*004c*/ 	.word	0x00000000
        /*0050*/ 	.short	0x0002
        /*0052*/ 	.short	0x0010
        /*0054*/ 	.byte	0x00, 0xf0, 0x11, 0x00


	//----- nvinfo : EIATTR_KPARAM_INFO
	.align		4
.L_25:
        /*0058*/ 	.byte	0x04, 0x17
        /*005a*/ 	.short	(.L_27 - .L_26)
.L_26:
        /*005c*/ 	.word	0x00000000
        /*0060*/ 	.short	0x0001
        /*0062*/ 	.short	0x0008
        /*0064*/ 	.byte	0x00, 0xf0, 0x21, 0x00


	//----- nvinfo : EIATTR_KPARAM_INFO
	.align		4
.L_27:
        /*0068*/ 	.byte	0x04, 0x17
        /*006a*/ 	.short	(.L_29 - .L_28)
.L_28:
        /*006c*/ 	.word	0x00000000
        /*0070*/ 	.short	0x0000
        /*0072*/ 	.short	0x0000
        /*0074*/ 	.byte	0x00, 0xf5, 0x21, 0x00


	//----- nvinfo : EIATTR_SPARSE_MMA_MASK
	.align		4
.L_29:
        /*0078*/ 	.byte	0x03, 0x50
        /*007a*/ 	.short	0x0000


	//----- nvinfo : EIATTR_MAXREG_COUNT
	.align		4
        /*007c*/ 	.byte	0x03, 0x1b
        /*007e*/ 	.short	0x00ff


	//----- nvinfo : EIATTR_MERCURY_ISA_VERSION
	.align		4
        /*0080*/ 	.byte	0x03, 0x5f
        /*0082*/ 	.short	0x0101


	//----- nvinfo : EIATTR_VRC_CTA_INIT_COUNT
	.align		4
        /*0084*/ 	.byte	0x02, 0x4a
	.zero		1
	.zero		1


	//----- nvinfo : EIATTR_EXIT_INSTR_OFFSETS
	.align		4
        /*0088*/ 	.byte	0x04, 0x1c
        /*008a*/ 	.short	(.L_31 - .L_30)


	//   ....[0]....
.L_30:
        /*008c*/ 	.word	0x00000060


	//   ....[1]....
        /*0090*/ 	.word	0x000005f0


	//   ....[2]....
        /*0094*/ 	.word	0x00000660


	//----- nvinfo : EIATTR_CBANK_PARAM_SIZE
	.align		4
.L_31:
        /*0098*/ 	.byte	0x03, 0x19
        /*009a*/ 	.short	0x0038


	//----- nvinfo : EIATTR_PARAM_CBANK
	.align		4
        /*009c*/ 	.byte	0x04, 0x0a
        /*009e*/ 	.short	(.L_33 - .L_32)
	.align		4
.L_32:
        /*00a0*/ 	.word	index@(.nv.constant0._Z16kmp_chunk_kernelPKcxixxiPx)
        /*00a4*/ 	.short	0x0380
        /*00a6*/ 	.short	0x0038


	//----- nvinfo : EIATTR_SW_WAR
	.align		4
.L_33:
        /*00a8*/ 	.byte	0x04, 0x36
        /*00aa*/ 	.short	(.L_35 - .L_34)
.L_34:
        /*00ac*/ 	.word	0x00000008
.L_35:


//--------------------- .nv.info._Z18kmp_segment_kernelPKcxixxPx --------------------------
	.section	.nv.info._Z18kmp_segment_kernelPKcxixxPx,"",@"SHT_CUDA_INFO"
	.sectionflags	@""
	.align	4


	//----- nvinfo : EIATTR_CUDA_API_VERSION
	.align		4
        /*0000*/ 	.byte	0x04, 0x37
        /*0002*/ 	.short	(.L_37 - .L_36)
.L_36:
        /*0004*/ 	.word	0x00000082


	//----- nvinfo : EIATTR_KPARAM_INFO
	.align		4
.L_37:
        /*0008*/ 	.byte	0x04, 0x17
        /*000a*/ 	.short	(.L_39 - .L_38)
.L_38:
        /*000c*/ 	.word	0x00000000
        /*0010*/ 	.short	0x0005
        /*0012*/ 	.short	0x0028
        /*0014*/ 	.byte	0x00, 0xf5, 0x21, 0x00


	//----- nvinfo : EIATTR_KPARAM_INFO
	.align		4
.L_39:
        /*0018*/ 	.byte	0x04, 0x17
        /*001a*/ 	.short	(.L_41 - .L_40)
.L_40:
        /*001c*/ 	.word	0x00000000
        /*0020*/ 	.short	0x0004
        /*0022*/ 	.short	0x0020
        /*0024*/ 	.byte	0x00, 0xf0, 0x21, 0x00


	//----- nvinfo : EIATTR_KPARAM_INFO
	.align		4
.L_41:
        /*0028*/ 	.byte	0x04, 0x17
        /*002a*/ 	.short	(.L_43 - .L_42)
.L_42:
        /*002c*/ 	.word	0x00000000
        /*0030*/ 	.short	0x0003
        /*0032*/ 	.short	0x0018
        /*0034*/ 	.byte	0x00, 0xf0, 0x21, 0x00


	//----- nvinfo : EIATTR_KPARAM_INFO
	.align		4
.L_43:
        /*0038*/ 	.byte	0x04, 0x17
        /*003a*/ 	.short	(.L_45 - .L_44)
.L_44:
        /*003c*/ 	.word	0x00000000
        /*0040*/ 	.short	0x0002
        /*0042*/ 	.short	0x0010
        /*0044*/ 	.byte	0x00, 0xf0, 0x11, 0x00


	//----- nvinfo : EIATTR_KPARAM_INFO
	.align		4
.L_45:
        /*0048*/ 	.byte	0x04, 0x17
        /*004a*/ 	.short	(.L_47 - .L_46)
.L_46:
        /*004c*/ 	.word	0x00000000
        /*0050*/ 	.short	0x0001
        /*0052*/ 	.short	0x0008
        /*0054*/ 	.byte	0x00, 0xf0, 0x21, 0x00


	//----- nvinfo : EIATTR_KPARAM_INFO
	.align		4
.L_47:
        /*0058*/ 	.byte	0x04, 0x17
        /*005a*/ 	.short	(.L_49 - .L_48)
.L_48:
        /*005c*/ 	.word	0x00000000
        /*0060*/ 	.short	0x0000
        /*0062*/ 	.short	0x0000
        /*0064*/ 	.byte	0x00, 0xf5, 0x21, 0x00


	//----- nvinfo : EIATTR_SPARSE_MMA_MASK
	.align		4
.L_49:
        /*0068*/ 	.byte	0x03, 0x50
        /*006a*/ 	.short	0x0000


	//----- nvinfo : EIATTR_MAXREG_COUNT
	.align		4
        /*006c*/ 	.byte	0x03, 0x1b
        /*006e*/ 	.short	0x00ff


	//----- nvinfo : EIATTR_MERCURY_ISA_VERSION
	.align		4
        /*0070*/ 	.byte	0x03, 0x5f
        /*0072*/ 	.short	0x0101


	//----- nvinfo : EIATTR_VRC_CTA_INIT_COUNT
	.align		4
        /*0074*/ 	.byte	0x02, 0x4a
	.zero		1
	.zero		1


	//----- nvinfo : EIATTR_EXIT_INSTR_OFFSETS
	.align		4
        /*0078*/ 	.byte	0x04, 0x1c
        /*007a*/ 	.short	(.L_51 - .L_50)


	//   ....[0]....
.L_50:
        /*007c*/ 	.word	0x00000030


	//   ....[1]....
        /*0080*/ 	.word	0x00000560


	//   ....[2]....
        /*0084*/ 	.word	0x000005b0


	//----- nvinfo : EIATTR_CBANK_PARAM_SIZE
	.align		4
.L_51:
        /*0088*/ 	.byte	0x03, 0x19
        /*008a*/ 	.short	0x0030


	//----- nvinfo : EIATTR_PARAM_CBANK
	.align		4
        /*008c*/ 	.byte	0x04, 0x0a
        /*008e*/ 	.short	(.L_53 - .L_52)
	.align		4
.L_52:
        /*0090*/ 	.word	index@(.nv.constant0._Z18kmp_segment_kernelPKcxixxPx)
        /*0094*/ 	.short	0x0380
        /*0096*/ 	.short	0x0030


	//----- nvinfo : EIATTR_SW_WAR
	.align		4
.L_53:
        /*0098*/ 	.byte	0x04, 0x36
        /*009a*/ 	.short	(.L_55 - .L_54)
.L_54:
        /*009c*/ 	.word	0x00000008
.L_55:


//--------------------- .nv.callgraph             --------------------------
	.section	.nv.callgraph,"",@"SHT_CUDA_CALLGRAPH"
	.align	4
	.sectionentsize	8
	.align		4
        /*0000*/ 	.word	0x00000000
	.align		4
        /*0004*/ 	.word	0xffffffff
	.align		4
        /*0008*/ 	.word	0x00000000
	.align		4
        /*000c*/ 	.word	0xfffffffe
	.align		4
        /*0010*/ 	.word	0x00000000
	.align		4
        /*0014*/ 	.word	0xfffffffd
	.align		4
        /*0018*/ 	.word	0x00000000
	.align		4
        /*001c*/ 	.word	0xfffffffc


//--------------------- .nv.constant3             --------------------------
	.section	.nv.constant3,"a",@progbits
	.align	4
.nv.constant3:
	.type		d_pat,@object
	.size		d_pat,(d_failure - d_pat)
d_pat:
	.zero		8192
	.type		d_failure,@object
	.size		d_failure,(.L_1 - d_failure)
d_failure:
	.zero		32768
.L_1:


//--------------------- .text._Z16kmp_chunk_kernelPKcxixxiPx --------------------------
	.section	.text._Z16kmp_chunk_kernelPKcxixxiPx,"ax",@progbits
	.align	128
        .global         _Z16kmp_chunk_kernelPKcxixxiPx
        .type           _Z16kmp_chunk_kernelPKcxixxiPx,@function
        .size           _Z16kmp_chunk_kernelPKcxixxiPx,(.L_x_14 - _Z16kmp_chunk_kernelPKcxixxiPx)
        .other          _Z16kmp_chunk_kernelPKcxixxiPx,@"STO_CUDA_ENTRY STV_DEFAULT"
_Z16kmp_chunk_kernelPKcxixxiPx:
.text._Z16kmp_chunk_kernelPKcxixxiPx:
[----:B------:R-:W-:Y:S01]  /*0000*/  LDC R1, c[0x0][0x37c] ;  /* 0x0000df00ff017b82 */ /* 0x000fe20000000800 */
[----:B------:R-:W0:Y:S07]  /*0010*/  S2R R0, SR_TID.X ;  /* 0x0000000000007919 */ /* 0x000e2e0000002100 */
[----:B------:R-:W1:Y:S08]  /*0020*/  S2UR UR20, SR_CTAID.X ;  /* 0x00000000001479c3 */ /* 0x000e700000002500 */
[----:B------:R-:W1:Y:S02]  /*0030*/  LDC R2, c[0x0][0x3a8] ;  /* 0x0000ea00ff027b82 */ /* 0x000e640000000800 */
[----:B-1----:R-:W-:-:S04]  /*0040*/  ISETP.LE.U32.AND P0, PT, R2, UR20, PT ;  /* 0x0000001402007c0c */ /* 0x002fc8000bf03070 */
[----:B0-----:R-:W-:-:S13]  /*0050*/  ISETP.NE.OR P0, PT, R0, RZ, P0 ;  /* 0x000000ff0000720c */ /* 0x001fda0000705670 */
[----:B------:R-:W-:Y:S05]  /*0060*/  @P0 EXIT ;  /* 0x000000000000094d */ /* 0x000fea0003800000 */
[----:B------:R-:W0:Y:S01]  /*0070*/  LDCU.64 UR4, c[0x0][0x3a0] ;  /* 0x00007400ff0477ac */ /* 0x000e220008000a00 */
[----:B------:R-:W1:Y:S01]  /*0080*/  LDCU.64 UR8, c[0x0][0x398] ;  /* 0x00007300ff0877ac */ /* 0x000e620008000a00 */
[----:B------:R-:W2:Y:S01]  /*0090*/  LDCU.64 UR18, c[0x0][0x358] ;  /* 0x00006b00ff1277ac */ /* 0x000ea20008000a00 */
[----:B0-----:R-:W-:-:S04]  /*00a0*/  UIMAD.WIDE.U32 UR6, UR20, UR4, URZ ;  /* 0x00000004140672a5 */ /* 0x001fc8000f8e00ff */
[----:B------:R-:W-:Y:S02]  /*00b0*/  UIMAD UR15, UR20, UR5, UR7 ;  /* 0x00000005140f72a4 */ /* 0x000fe4000f8e0207 */
[----:B------:R-:W-:-:S04]  /*00c0*/  UIADD3 UR4, UP0, UPT, UR6, UR4, URZ ;  /* 0x0000000406047290 */ /* 0x000fc8000ff1e0ff */
[----:B------:R-:W-:Y:S02]  /*00d0*/  UIADD3.X UR5, UPT, UPT, UR15, UR5, URZ, UP0, !UPT ;  /* 0x000000050f057290 */ /* 0x000fe400087fe4ff */
[----:B-1----:R-:W-:-:S04]  /*00e0*/  UISETP.LT.U32.AND UP0, UPT, UR4, UR8, UPT ;  /* 0x000000080400728c */ /* 0x002fc8000bf01070 */
[----:B------:R-:W-:-:S04]  /*00f0*/  UISETP.LT.AND.EX UP0, UPT, UR5, UR9, UPT, UP0 ;  /* 0x000000090500728c */ /* 0x000fc8000bf01300 */
[----:B------:R-:W-:Y:S02]  /*0100*/  USEL UR4, UR4, UR8, UP0 ;  /* 0x0000000804047287 */ /* 0x000fe40008000000 */
[----:B------:R-:W-:Y:S02]  /*0110*/  USEL UR5, UR5, UR9, UP0 ;  /* 0x0000000905057287 */ /* 0x000fe40008000000 */
[----:B------:R-:W-:Y:S02]  /*0120*/  UISETP.GE.U32.AND UP0, UPT, UR6, UR4, UPT ;  /* 0x000000040600728c */ /* 0x000fe4000bf06070 */
[----:B------:R-:W-:Y:S02]  /*0130*/  UIADD3 UR22, UP1, UPT, UR4, -0x1, URZ ;  /* 0xffffffff04167890 */ /* 0x000fe4000ff3e0ff */
[----:B------:R-:W-:Y:S02]  /*0140*/  UISETP.GE.AND.EX UP0, UPT, UR15, UR5, UPT, UP0 ;  /* 0x000000050f00728c */ /* 0x000fe4000bf06300 */
[----:B------:R-:W-:-:S07]  /*0150*/  UIADD3.X UR23, UPT, UPT, UR5, -0x1, URZ, UP1, !UPT ;  /* 0xffffffff05177890 */ /* 0x000fce0008ffe4ff */
[----:B--2---:R-:W-:Y:S05]  /*0160*/  BRA.U UP0, `(.L_x_0) ;  /* 0x0000000500247547 */ /* 0x004fea000b800000 */
[----:B------:R-:W0:Y:S01]  /*0170*/  LDCU UR8, c[0x0][0x390] ;  /* 0x00007200ff0877ac */ /* 0x000e220008000800 */
[----:B------:R-:W1:Y:S01]  /*0180*/  LDCU.64 UR4, c[0x0][0x388] ;  /* 0x00007100ff0477ac */ /* 0x000e620008000a00 */
[----:B0-----:R-:W-:Y:S02]  /*0190*/  USHF.R.S32.HI UR21, URZ, 0x1f, UR8 ;  /* 0x0000001fff157899 */ /* 0x001fe40008011408 */
[----:B------:R-:W-:-:S04]  /*01a0*/  UIADD3 UR13, UP0, UPT, UR22, UR8, URZ ;  /* 0x00000008160d7290 */ /* 0x000fc8000ff1e0ff */
[----:B------:R-:W-:Y:S02]  /*01b0*/  UIADD3.X UR14, UPT, UPT, UR21, UR23, URZ, UP0, !UPT ;  /* 0x00000017150e7290 */ /* 0x000fe400087fe4ff */
[----:B-1----:R-:W-:-:S04]  /*01c0*/  UISETP.LT.U32.AND UP0, UPT, UR13, UR4, UPT ;  /* 0x000000040d00728c */ /* 0x002fc8000bf01070 */
[----:B------:R-:W-:-:S04]  /*01d0*/  UISETP.LT.AND.EX UP0, UPT, UR14, UR5, UPT, UP0 ;  /* 0x000000050e00728c */ /* 0x000fc8000bf01300 */
[----:B------:R-:W-:Y:S02]  /*01e0*/  USEL UR13, UR13, UR4, UP0 ;  /* 0x000000040d0d7287 */ /* 0x000fe40008000000 */
[----:B------:R-:W-:Y:S02]  /*01f0*/  USEL UR14, UR14, UR5, UP0 ;  /* 0x000000050e0e7287 */ /* 0x000fe40008000000 */
[----:B------:R-:W-:Y:S01]  /*0200*/  UISETP.GT.U32.AND UP0, UPT, UR13, UR6, UPT ;  /* 0x000000060d00728c */ /* 0x000fe2000bf04070 */
[----:B------:R-:W-:Y:S01]  /*0210*/  UMOV UR4, URZ ;  /* 0x000000ff00047c82 */ /* 0x000fe20008000000 */
[----:B------:R-:W-:Y:S02]  /*0220*/  UMOV UR5, URZ ;  /* 0x000000ff00057c82 */ /* 0x000fe40008000000 */
[----:B------:R-:W-:-:S09]  /*0230*/  UISETP.GT.AND.EX UP0, UPT, UR14, UR15, UPT, UP0 ;  /* 0x0000000f0e00728c */ /* 0x000fd2000bf04300 */
[----:B------:R-:W-:Y:S05]  /*0240*/  BRA.U !UP0, `(.L_x_1) ;  /* 0x0000000108c87547 */ /* 0x000fea000b800000 */
[----:B------:R-:W-:Y:S01]  /*0250*/  USHF.L.U32 UR8, UR8, 0x2, URZ ;  /* 0x0000000208087899 */ /* 0x000fe200080006ff */
[----:B------:R-:W-:Y:S01]  /*0260*/  IMAD.MOV.U32 R0, RZ, RZ, RZ ;  /* 0x000000ffff007224 */ /* 0x000fe200078e00ff */
[----:B------:R-:W-:Y:S01]  /*0270*/  UMOV UR4, URZ ;  /* 0x000000ff00047c82 */ /* 0x000fe20008000000 */
[----:B------:R-:W-:Y:S01]  /*0280*/  UMOV UR5, URZ ;  /* 0x000000ff00057c82 */ /* 0x000fe20008000000 */
[----:B------:R-:W-:Y:S01]  /*0290*/  UMOV UR11, UR6 ;  /* 0x00000006000b7c82 */ /* 0x000fe20008000000 */
[----:B------:R-:W-:-:S07]  /*02a0*/  UMOV UR12, UR15 ;  /* 0x0000000f000c7c82 */ /* 0x000fce0008000000 */
[----:B------:R-:W0:Y:S01]  /*02b0*/  LDCU UR8, c[0x3][UR8+0x1ffc] ;  /* 0x00c3ff80080877ac */ /* 0x000e220008000800 */
[----:B------:R-:W-:Y:S01]  /*02c0*/  NOP ;  /* 0x0000000000007918 */ /* 0x000fe20000000000 */
.L_x_5:
[----:B------:R-:W1:Y:S01]  /*02d0*/  LDCU.64 UR16, c[0x0][0x380] ;  /* 0x00007000ff1077ac */ /* 0x000e620008000a00 */
[----:B------:R-:W-:Y:S01]  /*02e0*/  ISETP.GE.AND P0, PT, R0, 0x1, PT ;  /* 0x000000010000780c */ /* 0x000fe20003f06270 */
[----:B-1----:R-:W-:-:S04]  /*02f0*/  UIADD3 UR9, UP0, UPT, UR11, UR16, URZ ;  /* 0x000000100b097290 */ /* 0x002fc8000ff1e0ff */
[----:B------:R-:W-:Y:S02]  /*0300*/  UIADD3.X UR10, UPT, UPT, UR12, UR17, URZ, UP0, !UPT ;  /* 0x000000110c0a7290 */ /* 0x000fe400087fe4ff */
[----:B------:R-:W-:-:S04]  /*0310*/  IMAD.U32 R2, RZ, RZ, UR9 ;  /* 0x00000009ff027e24 */ /* 0x000fc8000f8e00ff */
[----:B------:R-:W-:-:S05]  /*0320*/  MOV R3, UR10 ;  /* 0x0000000a00037c02 */ /* 0x000fca0008000f00 */
[----:B------:R1:W5:Y:S01]  /*0330*/  LDG.E.U8.CONSTANT R5, desc[UR18][R2.64] ;  /* 0x0000001202057981 */ /* 0x000362000c1e9100 */
[----:B------:R-:W-:Y:S05]  /*0340*/  @!P0 BRA `(.L_x_2) ;  /* 0x0000000000248947 */ /* 0x000fea0003800000 */
[----:B-1----:R-:W-:-:S07]  /*0350*/  IMAD.MOV.U32 R3, RZ, RZ, 0x2000 ;  /* 0x00002000ff037424 */ /* 0x002fce00078e00ff */
.L_x_3:
[----:B------:R-:W1:Y:S02]  /*0360*/  LDC.U8 R2, c[0x3][R0] ;  /* 0x00c0000000027b82 */ /* 0x000e640000000000 */
[----:B-1---5:R-:W-:-:S13]  /*0370*/  ISETP.NE.AND P0, PT, R5, R2, PT ;  /* 0x000000020500720c */ /* 0x022fda0003f05270 */
[----:B------:R-:W-:Y:S05]  /*0380*/  @!P0 BRA `(.L_x_2) ;  /* 0x0000000000148947 */ /* 0x000fea0003800000 */
[----:B------:R-:W-:-:S05]  /*0390*/  VIADD R0, R0, 0xffffffff ;  /* 0xffffffff00007836 */ /* 0x000fca0000000000 */
[----:B------:R-:W-:-:S06]  /*03a0*/  LEA R0, R0, R3, 0x2 ;  /* 0x0000000300007211 */ /* 0x000fcc00078e10ff */
[----:B------:R-:W1:Y:S02]  /*03b0*/  LDC R0, c[0x3][R0] ;  /* 0x00c0000000007b82 */ /* 0x000e640000000800 */
[----:B-1----:R-:W-:-:S13]  /*03c0*/  ISETP.GT.AND P0, PT, R0, RZ, PT ;  /* 0x000000ff0000720c */ /* 0x002fda0003f04270 */
[----:B------:R-:W-:Y:S05]  /*03d0*/  @P0 BRA `(.L_x_3) ;  /* 0xfffffffc00e00947 */ /* 0x000fea000383ffff */
.L_x_2:
[----:B-1----:R-:W1:Y:S01]  /*03e0*/  LDC.U8 R2, c[0x3][R0] ;  /* 0x00c0000000027b82 */ /* 0x002e620000000000 */
[----:B------:R-:W2:Y:S01]  /*03f0*/  LDCU UR9, c[0x0][0x390] ;  /* 0x00007200ff0977ac */ /* 0x000ea20008000800 */
[----:B-1---5:R-:W-:Y:S01]  /*0400*/  ISETP.NE.AND P0, PT, R5, R2, PT ;  /* 0x000000020500720c */ /* 0x022fe20003f05270 */
[----:B------:R-:W-:-:S12]  /*0410*/  VIADD R2, R0, 0x1 ;  /* 0x0000000100027836 */ /* 0x000fd80000000000 */
[----:B------:R-:W-:-:S05]  /*0420*/  @P0 IMAD.MOV R2, RZ, RZ, R0 ;  /* 0x000000ffff020224 */ /* 0x000fca00078e0200 */
[----:B--2---:R-:W-:Y:S02]  /*0430*/  ISETP.NE.AND P0, PT, R2, UR9, PT ;  /* 0x0000000902007c0c */ /* 0x004fe4000bf05270 */
[----:B------:R-:W-:-:S11]  /*0440*/  MOV R0, R2 ;  /* 0x0000000200007202 */ /* 0x000fd60000000f00 */
[----:B------:R-:W-:Y:S05]  /*0450*/  @P0 BRA `(.L_x_4) ;  /* 0x0000000000300947 */ /* 0x000fea0003800000 */
[----:B------:R-:W-:Y:S01]  /*0460*/  UIADD3 UR9, UP0, UPT, UR11, -UR9, URZ ;  /* 0x800000090b097290 */ /* 0x000fe2000ff1e0ff */
[----:B0-----:R-:W-:-:S03]  /*0470*/  IMAD.U32 R0, RZ, RZ, UR8 ;  /* 0x00000008ff007e24 */ /* 0x001fc6000f8e00ff */
[----:B------:R-:W-:Y:S02]  /*0480*/  UIADD3.X UR17, UPT, UPT, ~UR21, UR12, URZ, UP0, !UPT ;  /* 0x0000000c15117290 */ /* 0x000fe400087fe5ff */
[----:B------:R-:W-:-:S04]  /*0490*/  UIADD3 UR10, UP0, UPT, UR9, 0x1, URZ ;  /* 0x00000001090a7890 */ /* 0x000fc8000ff1e0ff */
[----:B------:R-:W-:Y:S02]  /*04a0*/  UIADD3.X UR16, UPT, UPT, URZ, UR17, URZ, UP0, !UPT ;  /* 0x00000011ff107290 */ /* 0x000fe400087fe4ff */
[----:B------:R-:W-:Y:S02]  /*04b0*/  UISETP.GE.U32.AND UP1, UPT, UR10, UR6, UPT ;  /* 0x000000060a00728c */ /* 0x000fe4000bf26070 */
[----:B------:R-:W-:Y:S02]  /*04c0*/  UISETP.LT.U32.AND UP0, UPT, UR9, UR22, UPT ;  /* 0x000000160900728c */ /* 0x000fe4000bf01070 */
[----:B------:R-:W-:-:S04]  /*04d0*/  UISETP.GE.AND.EX UP1, UPT, UR16, UR15, UPT, UP1 ;  /* 0x0000000f1000728c */ /* 0x000fc8000bf26310 */
[----:B------:R-:W-:-:S04]  /*04e0*/  UISETP.LT.AND.EX UP0, UPT, UR17, UR23, UP1, UP0 ;  /* 0x000000171100728c */ /* 0x000fc80008f01300 */
[----:B------:R-:W-:-:S04]  /*04f0*/  USEL UR9, URZ, 0x1, !UP0 ;  /* 0x00000001ff097887 */ /* 0x000fc8000c000000 */
[----:B------:R-:W-:-:S04]  /*0500*/  UIADD3 UR4, UP0, UPT, UR9, UR4, URZ ;  /* 0x0000000409047290 */ /* 0x000fc8000ff1e0ff */
[----:B------:R-:W-:-:S12]  /*0510*/  UIADD3.X UR5, UPT, UPT, URZ, UR5, URZ, UP0, !UPT ;  /* 0x00000005ff057290 */ /* 0x000fd800087fe4ff */
.L_x_4:
[----:B------:R-:W-:-:S04]  /*0520*/  UIADD3 UR11, UP0, UPT, UR11, 0x1, URZ ;  /* 0x000000010b0b7890 */ /* 0x000fc8000ff1e0ff */
[----:B------:R-:W-:Y:S02]  /*0530*/  UIADD3.X UR12, UPT, UPT, URZ, UR12, URZ, UP0, !UPT ;  /* 0x0000000cff0c7290 */ /* 0x000fe400087fe4ff */
[----:B------:R-:W-:-:S04]  /*0540*/  UISETP.GE.U32.AND UP0, UPT, UR11, UR13, UPT ;  /* 0x0000000d0b00728c */ /* 0x000fc8000bf06070 */
[----:B------:R-:W-:-:S09]  /*0550*/  UISETP.GE.AND.EX UP0, UPT, UR12, UR14, UPT, UP0 ;  /* 0x0000000e0c00728c */ /* 0x000fd2000bf06300 */
[----:B------:R-:W-:Y:S05]  /*0560*/  BRA.U !UP0, `(.L_x_5) ;  /* 0xfffffffd08587547 */ /* 0x000fea000b83ffff */
.L_x_1:
[----:B------:R-:W1:Y:S01]  /*0570*/  LDCU.64 UR6, c[0x0][0x3b0] ;  /* 0x00007600ff0677ac */ /* 0x000e620008000a00 */
[----:B------:R-:W-:Y:S01]  /*0580*/  IMAD.U32 R2, RZ, RZ, UR4 ;  /* 0x00000004ff027e24 */ /* 0x000fe2000f8e00ff */
[----:B------:R-:W-:Y:S01]  /*0590*/  MOV R3, UR5 ;  /* 0x0000000500037c02 */ /* 0x000fe20008000f00 */
[----:B-1----:R-:W-:-:S04]  /*05a0*/  ULEA UR6, UP0, UR20, UR6, 0x3 ;  /* 0x0000000614067291 */ /* 0x002fc8000f8018ff */
[----:B------:R-:W-:Y:S02]  /*05b0*/  ULEA.HI.X UR7, UR20, UR7, URZ, 0x3, UP0 ;  /* 0x0000000714077291 */ /* 0x000fe400080f1cff */
[----:B------:R-:W-:-:S04]  /*05c0*/  IMAD.U32 R4, RZ, RZ, UR6 ;  /* 0x00000006ff047e24 */ /* 0x000fc8000f8e00ff */
[----:B------:R-:W-:-:S05]  /*05d0*/  MOV R5, UR7 ;  /* 0x0000000700057c02 */ /* 0x000fca0008000f00 */
[----:B------:R-:W-:Y:S01]  /*05e0*/  STG.E.64 desc[UR18][R4.64], R2 ;  /* 0x0000000204007986 */ /* 0x000fe2000c101b12 */
[----:B0-----:R-:W-:Y:S05]  /*05f0*/  EXIT ;  /* 0x000000000000794d */ /* 0x001fea0003800000 */
.L_x_0:
[----:B------:R-:W0:Y:S02]  /*0600*/  LDCU.64 UR4, c[0x0][0x3b0] ;  /* 0x00007600ff0477ac */ /* 0x000e240008000a00 */
[----:B0-----:R-:W-:-:S04]  /*0610*/  ULEA UR4, UP0, UR20, UR4, 0x3 ;  /* 0x0000000414047291 */ /* 0x001fc8000f8018ff */
[----:B------:R-:W-:Y:S02]  /*0620*/  ULEA.HI.X UR5, UR20, UR5, URZ, 0x3, UP0 ;  /* 0x0000000514057291 */ /* 0x000fe400080f1cff */
[----:B------:R-:W-:-:S04]  /*0630*/  IMAD.U32 R2, RZ, RZ, UR4 ;  /* 0x00000004ff027e24 */ /* 0x000fc8000f8e00ff */
[----:B------:R-:W-:-:S05]  /*0640*/  MOV R3, UR5 ;  /* 0x0000000500037c02 */ /* 0x000fca0008000f00 */
[----:B------:R-:W-:Y:S01]  /*0650*/  STG.E.64 desc[UR18][R2.64], RZ ;  /* 0x000000ff02007986 */ /* 0x000fe2000c101b12 */
[----:B------:R-:W-:Y:S05]  /*0660*/  EXIT ;  /* 0x000000000000794d */ /* 0x000fea0003800000 */
.L_x_6:
[----:B------:R-:W-:-:S00]  /*0670*/  BRA `(.L_x_6) ;  /* 0xfffffffc00fc7947 */ /* 0x000fc0000383ffff */
[----:B------:R-:W-:-:S00]  /*0680*/  NOP ;  /* 0x0000000000007918 */ /* 0x000fc00000000000 */
[----:B------:R-:W-:-:S00]  /*0690*/  NOP ;  /* 0x0000000000007918 */ /* 0x000fc00000000000 */
[----:B------:R-:W-:-:S00]  /*06a0*/  NOP ;  /* 0x0000000000007918 */ /* 0x000fc00000000000 */
[----:B------:R-:W-:-:S00]  /*06b0*/  NOP ;  /* 0x0000000000007918 */ /* 0x000fc00000000000 */
[----:B------:R-:W-:-:S00]  /*06c0*/  NOP ;  /* 0x0000000000007918 */ /* 0x000fc00000000000 */
[----:B------:R-:W-:-:S00]  /*06d0*/  NOP ;  /* 0x0000000000007918 */ /* 0x000fc00000000000 */
[----:B------:R-:W-:-:S00]  /*06e0*/  NOP ;  /* 0x0000000000007918 */ /* 0x000fc00000000000 */
[----:B------:R-:W-:-:S00]  /*06f0*/  NOP ;  /* 0x0000000000007918 */ /* 0x000fc00000000000 */
.L_x_14:


//--------------------- .text._Z18kmp_segment_kernelPKcxixxPx --------------------------
	.section	.text._Z18kmp_segment_kernelPKcxixxPx,"ax",@progbits
	.align	128
        .global         _Z18kmp_segment_kernelPKcxixxPx
        .type           _Z18kmp_segment_kernelPKcxixxPx,@function
        .size           _Z18kmp_segment_kernelPKcxixxPx,(.L_x_15 - _Z18kmp_segment_kernelPKcxixxPx)
        .other          _Z18kmp_segment_kernelPKcxixxPx,@"STO_CUDA_ENTRY STV_DEFAULT"
_Z18kmp_segment_kernelPKcxixxPx:
.text._Z18kmp_segment_kernelPKcxixxPx:
[----:B------:R-:W-:Y:S01]  /*0000*/  LDC R1, c[0x0][0x37c] ;  /* 0x0000df00ff017b82 */ /* 0x000fe20000000800 */
[----:B------:R-:W0:Y:S02]  /*0010*/  S2R R0, SR_TID.X ;  /* 0x0000000000007919 */ /* 0x000e240000002100 */
[----:B0-----:R-:W-:-:S13]  /*0020*/  ISETP.NE.AND P0, PT, R0, RZ, PT ;  /* 0x000000ff0000720c */ /* 0x001fda0003f05270 */
[----:B------:R-:W-:Y:S05]  /*0030*/  @P0 EXIT ;  /* 0x000000000000094d */ /* 0x000fea0003800000 */
[----:B------:R-:W0:Y:S01]  /*0040*/  LDCU UR6, c[0x0][0x390] ;  /* 0x00007200ff0677ac */ /* 0x000e220008000800 */
[----:B------:R-:W1:Y:S01]  /*0050*/  LDCU.64 UR4, c[0x0][0x388] ;  /* 0x00007100ff0477ac */ /* 0x000e620008000a00 */
[----:B------:R-:W2:Y:S01]  /*0060*/  LDCU.64 UR8, c[0x0][0x3a0] ;  /* 0x00007400ff0877ac */ /* 0x000ea20008000a00 */
[----:B------:R-:W3:Y:S01]  /*0070*/  LDCU.64 UR14, c[0x0][0x398] ;  /* 0x00007300ff0e77ac */ /* 0x000ee20008000a00 */
[----:B------:R-:W4:Y:S01]  /*0080*/  LDCU.64 UR16, c[0x0][0x358] ;  /* 0x00006b00ff1077ac */ /* 0x000f220008000a00 */
[----:B0-----:R-:W-:Y:S02]  /*0090*/  USHF.R.S32.HI UR13, URZ, 0x1f, UR6 ;  /* 0x0000001fff0d7899 */ /* 0x001fe40008011406 */
[----:B-1----:R-:W-:-:S04]  /*00a0*/  UIADD3 UR11, UP0, UPT, -UR6, UR4, URZ ;  /* 0x00000004060b7290 */ /* 0x002fc8000ff1e1ff */
[----:B------:R-:W-:Y:S02]  /*00b0*/  UIADD3.X UR12, UPT, UPT, ~UR13, UR5, URZ, UP0, !UPT ;  /* 0x000000050d0c7290 */ /* 0x000fe400087fe5ff */
[----:B--2---:R-:W-:-:S04]  /*00c0*/  UISETP.LT.U32.AND UP0, UPT, UR11, UR8, UPT ;  /* 0x000000080b00728c */ /* 0x004fc8000bf01070 */
[----:B------:R-:W-:-:S04]  /*00d0*/  UISETP.LT.AND.EX UP0, UPT, UR12, UR9, UPT, UP0 ;  /* 0x000000090c00728c */ /* 0x000fc8000bf01300 */
[----:B------:R-:W-:Y:S02]  /*00e0*/  USEL UR11, UR11, UR8, UP0 ;  /* 0x000000080b0b7287 */ /* 0x000fe40008000000 */
[----:B------:R-:W-:Y:S02]  /*00f0*/  USEL UR12, UR12, UR9, UP0 ;  /* 0x000000090c0c7287 */ /* 0x000fe40008000000 */
[----:B---3--:R-:W-:-:S04]  /*0100*/  UISETP.GE.U32.AND UP0, UPT, UR11, UR14, UPT ;  /* 0x0000000e0b00728c */ /* 0x008fc8000bf06070 */
[----:B------:R-:W-:-:S09]  /*0110*/  UISETP.GE.AND.EX UP0, UPT, UR12, UR15, UPT, UP0 ;  /* 0x0000000f0c00728c */ /* 0x000fd2000bf06300 */
[----:B----4-:R-:W-:Y:S05]  /*0120*/  BRA.U !UP0, `(.L_x_7) ;  /* 0x0000000508107547 */ /* 0x010fea000b800000 */
[----:B------:R-:W-:-:S04]  /*0130*/  UIADD3 UR9, UP0, UPT, UR11, UR6, URZ ;  /* 0x000000060b097290 */ /* 0x000fc8000ff1e0ff */
[----:B------:R-:W-:Y:S02]  /*0140*/  UIADD3.X UR10, UPT, UPT, UR13, UR12, URZ, UP0, !UPT ;  /* 0x0000000c0d0a7290 */ /* 0x000fe400087fe4ff */
[----:B------:R-:W-:-:S04]  /*0150*/  UISETP.LT.U32.AND UP0, UPT, UR9, UR4, UPT ;  /* 0x000000040900728c */ /* 0x000fc8000bf01070 */
        /* <DEDUP_REMOVED lines=10> */
[----:B------:R-:W0:Y:S01]  /*0200*/  LDCU.64 UR18, c[0x0][0x398] ;  /* 0x00007300ff1277ac */ /* 0x000e220008000a00 */
[----:B------:R-:W-:Y:S01]  /*0210*/  UMOV UR4, URZ ;  /* 0x000000ff00047c82 */ /* 0x000fe20008000000 */
[----:B------:R-:W-:-:S08]  /*0220*/  UMOV UR5, URZ ;  /* 0x000000ff00057c82 */ /* 0x000fd00008000000 */
[----:B------:R-:W1:Y:S01]  /*0230*/  LDCU UR6, c[0x3][UR6+0x1ffc] ;  /* 0x00c3ff80060677ac */ /* 0x000e620008000800 */
[----:B------:R-:W-:Y:S01]  /*0240*/  NOP ;  /* 0x0000000000007918 */ /* 0x000fe20000000000 */
.L_x_12:
[----:B------:R-:W0:Y:S01]  /*0250*/  LDCU.64 UR14, c[0x0][0x380] ;  /* 0x00007000ff0e77ac */ /* 0x000e220008000a00 */
[----:B------:R-:W-:Y:S01]  /*0260*/  ISETP.GE.AND P0, PT, R0, 0x1, PT ;  /* 0x000000010000780c */ /* 0x000fe20003f06270 */
[----:B0-----:R-:W-:-:S04]  /*0270*/  UIADD3 UR7, UP0, UPT, UR18, UR14, URZ ;  /* 0x0000000e12077290 */ /* 0x001fc8000ff1e0ff */
[----:B------:R-:W-:Y:S02]  /*0280*/  UIADD3.X UR8, UPT, UPT, UR19, UR15, URZ, UP0, !UPT ;  /* 0x0000000f13087290 */ /* 0x000fe400087fe4ff */
[----:B------:R-:W-:-:S04]  /*0290*/  IMAD.U32 R2, RZ, RZ, UR7 ;  /* 0x00000007ff027e24 */ /* 0x000fc8000f8e00ff */
[----:B------:R-:W-:-:S05]  /*02a0*/  MOV R3, UR8 ;  /* 0x0000000800037c02 */ /* 0x000fca0008000f00 */
[----:B------:R0:W5:Y:S01]  /*02b0*/  LDG.E.U8.CONSTANT R5, desc[UR16][R2.64] ;  /* 0x0000001002057981 */ /* 0x000162000c1e9100 */
[----:B------:R-:W-:Y:S05]  /*02c0*/  @!P0 BRA `(.L_x_9) ;  /* 0x0000000000248947 */ /* 0x000fea0003800000 */
[----:B0-----:R-:W-:-:S07]  /*02d0*/  IMAD.MOV.U32 R3, RZ, RZ, 0x2000 ;  /* 0x00002000ff037424 */ /* 0x001fce00078e00ff */
.L_x_10:
[----:B------:R-:W0:Y:S02]  /*02e0*/  LDC.U8 R2, c[0x3][R0] ;  /* 0x00c0000000027b82 */ /* 0x000e240000000000 */
[----:B0----5:R-:W-:-:S13]  /*02f0*/  ISETP.NE.AND P0, PT, R5, R2, PT ;  /* 0x000000020500720c */ /* 0x021fda0003f05270 */
[----:B------:R-:W-:Y:S05]  /*0300*/  @!P0 BRA `(.L_x_9) ;  /* 0x0000000000148947 */ /* 0x000fea0003800000 */
[----:B------:R-:W-:-:S05]  /*0310*/  VIADD R0, R0, 0xffffffff ;  /* 0xffffffff00007836 */ /* 0x000fca0000000000 */
[----:B------:R-:W-:-:S06]  /*0320*/  LEA R0, R0, R3, 0x2 ;  /* 0x0000000300007211 */ /* 0x000fcc00078e10ff */
[----:B------:R-:W0:Y:S02]  /*0330*/  LDC R0, c[0x3][R0] ;  /* 0x00c0000000007b82 */ /* 0x000e240000000800 */
[----:B0-----:R-:W-:-:S13]  /*0340*/  ISETP.GT.AND P0, PT, R0, RZ, PT ;  /* 0x000000ff0000720c */ /* 0x001fda0003f04270 */
[----:B------:R-:W-:Y:S05]  /*0350*/  @P0 BRA `(.L_x_10) ;  /* 0xfffffffc00e00947 */ /* 0x000fea000383ffff */
.L_x_9:
[----:B0-----:R-:W0:Y:S01]  /*0360*/  LDC.U8 R2, c[0x3][R0] ;  /* 0x00c0000000027b82 */ /* 0x001e220000000000 */
[----:B------:R-:W2:Y:S01]  /*0370*/  LDCU UR7, c[0x0][0x390] ;  /* 0x00007200ff0777ac */ /* 0x000ea20008000800 */
[----:B0----5:R-:W-:Y:S01]  /*0380*/  ISETP.NE.AND P0, PT, R5, R2, PT ;  /* 0x000000020500720c */ /* 0x021fe20003f05270 */
[----:B------:R-:W-:-:S12]  /*0390*/  VIADD R2, R0, 0x1 ;  /* 0x0000000100027836 */ /* 0x000fd80000000000 */
[----:B------:R-:W-:-:S04]  /*03a0*/  @P0 IADD3 R2, PT, PT, R0, RZ, RZ ;  /* 0x000000ff00020210 */ /* 0x000fc80007ffe0ff */
[----:B--2---:R-:W-:Y:S01]  /*03b0*/  ISETP.NE.AND P0, PT, R2, UR7, PT ;  /* 0x0000000702007c0c */ /* 0x004fe2000bf05270 */
[----:B------:R-:W-:-:S12]  /*03c0*/  IMAD.MOV.U32 R0, RZ, RZ, R2 ;  /* 0x000000ffff007224 */ /* 0x000fd800078e0002 */
[----:B------:R-:W-:Y:S05]  /*03d0*/  @P0 BRA `(.L_x_11) ;  /* 0x0000000000340947 */ /* 0x000fea0003800000 */
[----:B------:R-:W0:Y:S01]  /*03e0*/  LDCU.64 UR20, c[0x0][0x398] ;  /* 0x00007300ff1477ac */ /* 0x000e220008000a00 */
[----:B-1----:R-:W-:Y:S01]  /*03f0*/  MOV R0, UR6 ;  /* 0x0000000600007c02 */ /* 0x002fe20008000f00 */
[----:B------:R-:W-:-:S04]  /*0400*/  UIADD3 UR7, UP0, UPT, UR18, -UR7, URZ ;  /* 0x8000000712077290 */ /* 0x000fc8000ff1e0ff */
[----:B------:R-:W-:Y:S02]  /*0410*/  UIADD3.X UR15, UPT, UPT, ~UR13, UR19, URZ, UP0, !UPT ;  /* 0x000000130d0f7290 */ /* 0x000fe400087fe5ff */
[----:B------:R-:W-:-:S04]  /*0420*/  UIADD3 UR8, UP0, UPT, UR7, 0x1, URZ ;  /* 0x0000000107087890 */ /* 0x000fc8000ff1e0ff */
[----:B------:R-:W-:Y:S02]  /*0430*/  UIADD3.X UR14, UPT, UPT, URZ, UR15, URZ, UP0, !UPT ;  /* 0x0000000fff0e7290 */ /* 0x000fe400087fe4ff */
[----:B------:R-:W-:Y:S02]  /*0440*/  UISETP.LT.U32.AND UP0, UPT, UR7, UR11, UPT ;  /* 0x0000000b0700728c */ /* 0x000fe4000bf01070 */
[----:B0-----:R-:W-:-:S04]  /*0450*/  UISETP.GE.U32.AND UP1, UPT, UR8, UR20, UPT ;  /* 0x000000140800728c */ /* 0x001fc8000bf26070 */
[----:B------:R-:W-:-:S04]  /*0460*/  UISETP.GE.AND.EX UP1, UPT, UR14, UR21, UPT, UP1 ;  /* 0x000000150e00728c */ /* 0x000fc8000bf26310 */
[----:B------:R-:W-:-:S04]  /*0470*/  UISETP.LT.AND.EX UP0, UPT, UR15, UR12, UP1, UP0 ;  /* 0x0000000c0f00728c */ /* 0x000fc80008f01300 */
[----:B------:R-:W-:-:S04]  /*0480*/  USEL UR7, URZ, 0x1, !UP0 ;  /* 0x00000001ff077887 */ /* 0x000fc8000c000000 */
[----:B------:R-:W-:-:S04]  /*0490*/  UIADD3 UR4, UP0, UPT, UR7, UR4, URZ ;  /* 0x0000000407047290 */ /* 0x000fc8000ff1e0ff */
[----:B------:R-:W-:-:S12]  /*04a0*/  UIADD3.X UR5, UPT, UPT, URZ, UR5, URZ, UP0, !UPT ;  /* 0x00000005ff057290 */ /* 0x000fd800087fe4ff */
.L_x_11:
[----:B------:R-:W-:-:S04]  /*04b0*/  UIADD3 UR18, UP1, UPT, UR18, 0x1, URZ ;  /* 0x0000000112127890 */ /* 0x000fc8000ff3e0ff */
[----:B------:R-:W-:Y:S02]  /*04c0*/  UISETP.GE.U32.AND UP0, UPT, UR18, UR9, UPT ;  /* 0x000000091200728c */ /* 0x000fe4000bf06070 */
[----:B------:R-:W-:-:S04]  /*04d0*/  UIADD3.X UR19, UPT, UPT, URZ, UR19, URZ, UP1, !UPT ;  /* 0x00000013ff137290 */ /* 0x000fc80008ffe4ff */
[----:B------:R-:W-:-:S09]  /*04e0*/  UISETP.GE.AND.EX UP0, UPT, UR19, UR10, UPT, UP0 ;  /* 0x0000000a1300728c */ /* 0x000fd2000bf06300 */
[----:B------:R-:W-:Y:S05]  /*04f0*/  BRA.U !UP0, `(.L_x_12) ;  /* 0xfffffffd08547547 */ /* 0x000fea000b83ffff */
.L_x_8:
[----:B------:R-:W0:Y:S01]  /*0500*/  S2R R7, SR_CTAID.X ;  /* 0x0000000000077919 */ /* 0x000e220000002500 */
[----:B------:R-:W0:Y:S01]  /*0510*/  LDC.64 R2, c[0x0][0x3a8] ;  /* 0x0000ea00ff027b82 */ /* 0x000e220000000a00 */
[----:B------:R-:W-:Y:S01]  /*0520*/  IMAD.U32 R4, RZ, RZ, UR4 ;  /* 0x00000004ff047e24 */ /* 0x000fe2000f8e00ff */
[----:B------:R-:W-:Y:S01]  /*0530*/  MOV R5, UR5 ;  /* 0x0000000500057c02 */ /* 0x000fe20008000f00 */
[----:B0-----:R-:W-:-:S05]  /*0540*/  IMAD.WIDE.U32 R2, R7, 0x8, R2 ;  /* 0x0000000807027825 */ /* 0x001fca00078e0002 */
[----:B------:R-:W-:Y:S01]  /*0550*/  STG.E.64 desc[UR16][R2.64], R4 ;  /* 0x0000000402007986 */ /* 0x000fe2000c101b10 */
[----:B-1----:R-:W-:Y:S05]  /*0560*/  EXIT ;  /* 0x000000000000794d */ /* 0x002fea0003800000 */
.L_x_7:
[----:B------:R-:W0:Y:S01]  /*0570*/  S2R R5, SR_CTAID.X ;  /* 0x0000000000057919 */ /* 0x000e220000002500 */
[----:B------:R-:W0:Y:S02]  /*0580*/  LDC.64 R2, c[0x0][0x3a8] ;  /* 0x0000ea00ff027b82 */ /* 0x000e240000000a00 */
[----:B0-----:R-:W-:-:S05]  /*0590*/  IMAD.WIDE.U32 R2, R5, 0x8, R2 ;  /* 0x0000000805027825 */ /* 0x001fca00078e0002 */
[----:B------:R-:W-:Y:S01]  /*05a0*/  STG.E.64 desc[UR16][R2.64], RZ ;  /* 0x000000ff02007986 */ /* 0x000fe2000c101b10 */
[----:B------:R-:W-:Y:S05]  /*05b0*/  EXIT ;  /* 0x000000000000794d */ /* 0x000fea0003800000 */
.L_x_13:
        /* <DEDUP_REMOVED lines=12> */
.L_x_15:


//--------------------- .nv.shared.reserved.0     --------------------------
	.section	.nv.shared.reserved.0,"aw",@nobits
	.weak		__nv_reservedSMEM_offset_0_alias
	.size		__nv_reservedSMEM_offset_0_alias, 0, 64
	.other		__nv_reservedSMEM_offset_0_alias,@"STO_CUDA_RESERVED_SHARED STV_DEFAULT"
__nv_reservedSMEM_offset_0_alias:
	.zero		0
	.zero		64


//--------------------- .nv.constant0._Z16kmp_chunk_kernelPKcxixxiPx --------------------------
	.section	.nv.constant0._Z16kmp_chunk_kernelPKcxixxiPx,"a",@progbits
	.sectionflags	@""
	.align	4
.nv.constant0._Z16kmp_chunk_kernelPKcxixxiPx:
	.zero		952


//--------------------- .nv.constant0._Z18kmp_segment_kernelPKcxixxPx --------------------------
	.section	.nv.constant0._Z18kmp_segment_kernelPKcxixxPx,"a",@progbits
	.sectionflags	@""
	.align	4
.nv.constant0._Z18kmp_segment_kernelPKcxixxPx:
	.zero		944


//--------------------- SYMBOLS --------------------------

	.type		.nv.reservedSmem.offset0,@object
	.size		.nv.reservedSmem.offset0,0x4
